//
// Generated by NVIDIA NVVM Compiler
//
// Compiler Build ID: CL-36424714
// Cuda compilation tools, release 13.0, V13.0.88
// Based on NVVM 20.0.0
//

.version 9.0
.target sm_100
.address_size 64

	// .globl	_Z14vectorMultiplyPfS_S_i

.visible .entry _Z14vectorMultiplyPfS_S_i(
	.param .u64 .ptr .align 1 _Z14vectorMultiplyPfS_S_i_param_0,
	.param .u64 .ptr .align 1 _Z14vectorMultiplyPfS_S_i_param_1,
	.param .u64 .ptr .align 1 _Z14vectorMultiplyPfS_S_i_param_2,
	.param .u32 _Z14vectorMultiplyPfS_S_i_param_3
)
{
	.reg .pred 	%p<2>;
	.reg .b32 	%r<6>;
	.reg .b32 	%f<4>;
	.reg .b64 	%rd<11>;

	ld.param.u64 	%rd1, [_Z14vectorMultiplyPfS_S_i_param_0];
	ld.param.u64 	%rd2, [_Z14vectorMultiplyPfS_S_i_param_1];
	ld.param.u64 	%rd3, [_Z14vectorMultiplyPfS_S_i_param_2];
	ld.param.u32 	%r2, [_Z14vectorMultiplyPfS_S_i_param_3];
	mov.u32 	%r3, %tid.x;
	mov.u32 	%r4, %ntid.x;
	mov.u32 	%r5, %ctaid.x;
	mad.lo.s32 	%r1, %r4, %r5, %r3;
	setp.ge.s32 	%p1, %r1, %r2;
	@%p1 bra 	$L__BB0_2;
	cvta.to.global.u64 	%rd4, %rd1;
	cvta.to.global.u64 	%rd5, %rd2;
	cvta.to.global.u64 	%rd6, %rd3;
	mul.wide.s32 	%rd7, %r1, 4;
	add.s64 	%rd8, %rd4, %rd7;
	ld.global.f32 	%f1, [%rd8];
	add.s64 	%rd9, %rd5, %rd7;
	ld.global.f32 	%f2, [%rd9];
	mul.f32 	%f3, %f1, %f2;
	add.s64 	%rd10, %rd6, %rd7;
	st.global.f32 	[%rd10], %f3;
$L__BB0_2:
	ret;

}


// ===== COMPILED SASS (sm_100) =====

	.target	sm_100

	.elftype	@"ET_EXEC"


//--------------------- .note.nv.tkinfo           --------------------------
	.section	.note.nv.tkinfo,"",@"SHT_NOTE"
	.sectionflags	@"SHF_NOTE_NV_TKINFO"
	.tkinfo
        /*0018*/ 	.word	0x00000002
        /*0030*/ 	.string	""
        /*0030*/ 	.string	"ptxas"
        /*0030*/ 	.string	"Cuda compilation tools, release 13.0, V13.0.88"
        /*0030*/ 	.string	"Build cuda_13.0.r13.0/compiler.36424714_0"
        /*0030*/ 	.string	"-arch sm_100 -m 64 "



//--------------------- .note.nv.cuinfo           --------------------------
	.section	.note.nv.cuinfo,"",@"SHT_NOTE"
	.sectionflags	@"SHF_NOTE_NV_CUINFO"
        /*0018*/ 	.short	0x0002
        /*001a*/ 	.short	0x0064
        /*001c*/ 	.short	0x0082
	.zero		2


//--------------------- .nv.info                  --------------------------
	.section	.nv.info,"",@"SHT_CUDA_INFO"
	.align	4


	//----- nvinfo : EIATTR_REGCOUNT
	.align		4
        /*0000*/ 	.byte	0x04, 0x2f
        /*0002*/ 	.short	(.L_1 - .L_0)
	.align		4
.L_0:
        /*0004*/ 	.word	index@(_Z14vectorMultiplyPfS_S_i)
        /*0008*/ 	.word	0x0000000c


	//----- nvinfo : EIATTR_FRAME_SIZE
	.align		4
.L_1:
        /*000c*/ 	.byte	0x04, 0x11
        /*000e*/ 	.short	(.L_3 - .L_2)
	.align		4
.L_2:
        /*0010*/ 	.word	index@(_Z14vectorMultiplyPfS_S_i)
        /*0014*/ 	.word	0x00000000


	//----- nvinfo : EIATTR_MIN_STACK_SIZE
	.align		4
.L_3:
        /*0018*/ 	.byte	0x04, 0x12
        /*001a*/ 	.short	(.L_5 - .L_4)
	.align		4
.L_4:
        /*001c*/ 	.word	index@(_Z14vectorMultiplyPfS_S_i)
        /*0020*/ 	.word	0x00000000
.L_5:


//--------------------- .nv.compat                --------------------------
	.section	.nv.compat,"",@"SHT_CUDA_COMPAT_INFO"
	.align	4
        /*0000*/ 	.byte	0x02, 0x09, 0x00, 0x00, 0x02, 0x02, 0x01, 0x00, 0x02, 0x05, 0x05, 0x00, 0x03, 0x07, 0x01, 0x01
        /*0010*/ 	.byte	0x02, 0x03, 0x00, 0x00, 0x02, 0x06, 0x01, 0x00, 0x04, 0x0b, 0x08, 0x00, 0x09, 0x00, 0x00, 0x00
        /*0020*/ 	.byte	0x00, 0x00, 0x00, 0x00


//--------------------- .nv.info._Z14vectorMultiplyPfS_S_i --------------------------
	.section	.nv.info._Z14vectorMultiplyPfS_S_i,"",@"SHT_CUDA_INFO"
	.sectionflags	@""
	.align	4


	//----- nvinfo : EIATTR_CUDA_API_VERSION
	.align		4
        /*0000*/ 	.byte	0x04, 0x37
        /*0002*/ 	.short	(.L_7 - .L_6)
.L_6:
        /*0004*/ 	.word	0x00000082


	//----- nvinfo : EIATTR_KPARAM_INFO
	.align		4
.L_7:
        /*0008*/ 	.byte	0x04, 0x17
        /*000a*/ 	.short	(.L_9 - .L_8)
.L_8:
        /*000c*/ 	.word	0x00000000
        /*0010*/ 	.short	0x0003
        /*0012*/ 	.short	0x0018
        /*0014*/ 	.byte	0x00, 0xf0, 0x11, 0x00


	//----- nvinfo : EIATTR_KPARAM_INFO
	.align		4
.L_9:
        /*0018*/ 	.byte	0x04, 0x17
        /*001a*/ 	.short	(.L_11 - .L_10)
.L_10:
        /*001c*/ 	.word	0x00000000
        /*0020*/ 	.short	0x0002
        /*0022*/ 	.short	0x0010
        /*0024*/ 	.byte	0x00, 0xf5, 0x21, 0x00


	//----- nvinfo : EIATTR_KPARAM_INFO
	.align		4
.L_11:
        /*0028*/ 	.byte	0x04, 0x17
        /*002a*/ 	.short	(.L_13 - .L_12)
.L_12:
        /*002c*/ 	.word	0x00000000
        /*0030*/ 	.short	0x0001
        /*0032*/ 	.short	0x0008
        /*0034*/ 	.byte	0x00, 0xf5, 0x21, 0x00


	//----- nvinfo : EIATTR_KPARAM_INFO
	.align		4
.L_13:
        /*0038*/ 	.byte	0x04, 0x17
        /*003a*/ 	.short	(.L_15 - .L_14)
.L_14:
        /*003c*/ 	.word	0x00000000
        /*0040*/ 	.short	0x0000
        /*0042*/ 	.short	0x0000
        /*0044*/ 	.byte	0x00, 0xf5, 0x21, 0x00


	//----- nvinfo : EIATTR_SPARSE_MMA_MASK
	.align		4
.L_15:
        /*0048*/ 	.byte	0x03, 0x50
        /*004a*/ 	.short	0x0000


	//----- nvinfo : EIATTR_MAXREG_COUNT
	.align		4
        /*004c*/ 	.byte	0x03, 0x1b
        /*004e*/ 	.short	0x00ff


	//----- nvinfo : EIATTR_MERCURY_ISA_VERSION
	.align		4
        /*0050*/ 	.byte	0x03, 0x5f
        /*0052*/ 	.short	0x0101


	//----- nvinfo : EIATTR_VRC_CTA_INIT_COUNT
	.align		4
        /*0054*/ 	.byte	0x02, 0x4a
	.zero		1
	.zero		1


	//----- nvinfo : EIATTR_EXIT_INSTR_OFFSETS
	.align		4
        /*0058*/ 	.byte	0x04, 0x1c
        /*005a*/ 	.short	(.L_17 - .L_16)


	//   ....[0]....
.L_16:
        /*005c*/ 	.word	0x00000070


	//   ....[1]....
        /*0060*/ 	.word	0x00000130


	//----- nvinfo : EIATTR_CBANK_PARAM_SIZE
	.align		4
.L_17:
        /*0064*/ 	.byte	0x03, 0x19
        /*0066*/ 	.short	0x001c


	//----- nvinfo : EIATTR_PARAM_CBANK
	.align		4
        /*0068*/ 	.byte	0x04, 0x0a
        /*006a*/ 	.short	(.L_19 - .L_18)
	.align		4
.L_18:
        /*006c*/ 	.word	index@(.nv.constant0._Z14vectorMultiplyPfS_S_i)
        /*0070*/ 	.short	0x0380
        /*0072*/ 	.short	0x001c


	//----- nvinfo : EIATTR_SW_WAR
	.align		4
.L_19:
        /*0074*/ 	.byte	0x04, 0x36
        /*0076*/ 	.short	(.L_21 - .L_20)
.L_20:
        /*0078*/ 	.word	0x00000008
.L_21:


//--------------------- .nv.callgraph             --------------------------
	.section	.nv.callgraph,"",@"SHT_CUDA_CALLGRAPH"
	.align	4
	.sectionentsize	8
	.align		4
        /*0000*/ 	.word	0x00000000
	.align		4
        /*0004*/ 	.word	0xffffffff
	.align		4
        /*0008*/ 	.word	0x00000000
	.align		4
        /*000c*/ 	.word	0xfffffffe
	.align		4
        /*0010*/ 	.word	0x00000000
	.align		4
        /*0014*/ 	.word	0xfffffffd
	.align		4
        /*0018*/ 	.word	0x00000000
	.align		4
        /*001c*/ 	.word	0xfffffffc


//--------------------- .text._Z14vectorMultiplyPfS_S_i --------------------------
	.section	.text._Z14vectorMultiplyPfS_S_i,"ax",@progbits
	.align	128
        .global         _Z14vectorMultiplyPfS_S_i
        .type           _Z14vectorMultiplyPfS_S_i,@function
        .size           _Z14vectorMultiplyPfS_S_i,(.L_x_1 - _Z14vectorMultiplyPfS_S_i)
        .other          _Z14vectorMultiplyPfS_S_i,@"STO_CUDA_ENTRY STV_DEFAULT"
_Z14vectorMultiplyPfS_S_i:
.text._Z14vectorMultiplyPfS_S_i:
[----:B------:R-:W-:Y:S01]  /*0000*/  LDC R1, c[0x0][0x37c] ;  /* 0x0000df00ff017b82 */ /* 0x000fe20000000800 */
[----:B------:R-:W0:Y:S01]  /*0010*/  S2R R9, SR_TID.X ;  /* 0x0000000000097919 */ /* 0x000e220000002100 */
[----:B------:R-:W0:Y:S01]  /*0020*/  LDCU UR4, c[0x0][0x360] ;  /* 0x00006c00ff0477ac */ /* 0x000e220008000800 */
[----:B------:R-:W0:Y:S01]  /*0030*/  S2R R0, SR_CTAID.X ;  /* 0x0000000000007919 */ /* 0x000e220000002500 */
[----:B------:R-:W1:Y:S01]  /*0040*/  LDCU UR5, c[0x0][0x398] ;  /* 0x00007300ff0577ac */ /* 0x000e620008000800 */
[----:B0-----:R-:W-:-:S05]  /*0050*/  IMAD R9, R0, UR4, R9 ;  /* 0x0000000400097c24 */ /* 0x001fca000f8e0209 */
[----:B-1----:R-:W-:-:S13]  /*0060*/  ISETP.GE.AND P0, PT, R9, UR5, PT ;  /* 0x0000000509007c0c */ /* 0x002fda000bf06270 */
[----:B------:R-:W-:Y:S05]  /*0070*/  @P0 EXIT ;  /* 0x000000000000094d */ /* 0x000fea0003800000 */
[----:B------:R-:W0:Y:S01]  /*0080*/  LDC.64 R2, c[0x0][0x380] ;  /* 0x0000e000ff027b82 */ /* 0x000e220000000a00 */
[----:B------:R-:W1:Y:S07]  /*0090*/  LDCU.64 UR4, c[0x0][0x358] ;  /* 0x00006b00ff0477ac */ /* 0x000e6e0008000a00 */
[----:B------:R-:W2:Y:S08]  /*00a0*/  LDC.64 R4, c[0x0][0x388] ;  /* 0x0000e200ff047b82 */ /* 0x000eb00000000a00 */
[----:B------:R-:W3:Y:S01]  /*00b0*/  LDC.64 R6, c[0x0][0x390] ;  /* 0x0000e400ff067b82 */ /* 0x000ee20000000a00 */
[----:B0-----:R-:W-:-:S06]  /*00c0*/  IMAD.WIDE R2, R9, 0x4, R2 ;  /* 0x0000000409027825 */ /* 0x001fcc00078e0202 */
[----:B-1----:R-:W4:Y:S01]  /*00d0*/  LDG.E R2, desc[UR4][R2.64] ;  /* 0x0000000402027981 */ /* 0x002f22000c1e1900 */
[----:B--2---:R-:W-:-:S06]  /*00e0*/  IMAD.WIDE R4, R9, 0x4, R4 ;  /* 0x0000000409047825 */ /* 0x004fcc00078e0204 */
[----:B------:R-:W4:Y:S01]  /*00f0*/  LDG.E R5, desc[UR4][R4.64] ;  /* 0x0000000404057981 */ /* 0x000f22000c1e1900 */
[----:B---3--:R-:W-:-:S04]  /*0100*/  IMAD.WIDE R6, R9, 0x4, R6 ;  /* 0x0000000409067825 */ /* 0x008fc800078e0206 */
[----:B----4-:R-:W-:-:S05]  /*0110*/  FMUL R9, R2, R5 ;  /* 0x0000000502097220 */ /* 0x010fca0000400000 */
[----:B------:R-:W-:Y:S01]  /*0120*/  STG.E desc[UR4][R6.64], R9 ;  /* 0x0000000906007986 */ /* 0x000fe2000c101904 */
[----:B------:R-:W-:Y:S05]  /*0130*/  EXIT ;  /* 0x000000000000794d */ /* 0x000fea0003800000 */
.L_x_0:
[----:B------:R-:W-:-:S00]  /*0140*/  BRA `(.L_x_0) ;  /* 0xfffffffc00fc7947 */ /* 0x000fc0000383ffff */
[----:B------:R-:W-:-:S00]  /*0150*/  NOP ;  /* 0x0000000000007918 */ /* 0x000fc00000000000 */
        /* <DEDUP_REMOVED lines=10> */
.L_x_1:


//--------------------- .nv.shared.reserved.0     --------------------------
	.section	.nv.shared.reserved.0,"aw",@nobits
	.weak		__nv_reservedSMEM_offset_0_alias
	.size		__nv_reservedSMEM_offset_0_alias, 0, 64
	.other		__nv_reservedSMEM_offset_0_alias,@"STO_CUDA_RESERVED_SHARED STV_DEFAULT"
__nv_reservedSMEM_offset_0_alias:
	.zero		0
	.zero		64


//--------------------- .nv.constant0._Z14vectorMultiplyPfS_S_i --------------------------
	.section	.nv.constant0._Z14vectorMultiplyPfS_S_i,"a",@progbits
	.sectionflags	@""
	.align	4
.nv.constant0._Z14vectorMultiplyPfS_S_i:
	.zero		924


//--------------------- SYMBOLS --------------------------

	.type		.nv.reservedSmem.offset0,@object
	.size		.nv.reservedSmem.offset0,0x4
